//
// Generated by NVIDIA NVVM Compiler
//
// Compiler Build ID: CL-36424714
// Cuda compilation tools, release 13.0, V13.0.88
// Based on NVVM 20.0.0
//

.version 9.0
.target sm_100
.address_size 64

	// .globl	_Z14bufferBackpropIXadL_Z9primeReLUfEEEvmPKfPf

.visible .entry _Z14bufferBackpropIXadL_Z9primeReLUfEEEvmPKfPf(
	.param .u64 _Z14bufferBackpropIXadL_Z9primeReLUfEEEvmPKfPf_param_0,
	.param .u64 .ptr .align 1 _Z14bufferBackpropIXadL_Z9primeReLUfEEEvmPKfPf_param_1,
	.param .u64 .ptr .align 1 _Z14bufferBackpropIXadL_Z9primeReLUfEEEvmPKfPf_param_2
)
{
	.reg .pred 	%p<3>;
	.reg .b32 	%r<5>;
	.reg .b32 	%f<5>;
	.reg .b64 	%rd<10>;

	ld.param.u64 	%rd4, [_Z14bufferBackpropIXadL_Z9primeReLUfEEEvmPKfPf_param_0];
	ld.param.u64 	%rd2, [_Z14bufferBackpropIXadL_Z9primeReLUfEEEvmPKfPf_param_1];
	ld.param.u64 	%rd3, [_Z14bufferBackpropIXadL_Z9primeReLUfEEEvmPKfPf_param_2];
	mov.u32 	%r1, %ctaid.x;
	mov.u32 	%r2, %ntid.x;
	mov.u32 	%r3, %tid.x;
	mad.lo.s32 	%r4, %r1, %r2, %r3;
	cvt.u64.u32 	%rd1, %r4;
	setp.le.u64 	%p1, %rd4, %rd1;
	@%p1 bra 	$L__BB0_2;
	cvta.to.global.u64 	%rd5, %rd2;
	cvta.to.global.u64 	%rd6, %rd3;
	shl.b64 	%rd7, %rd1, 2;
	add.s64 	%rd8, %rd5, %rd7;
	ld.global.f32 	%f1, [%rd8];
	add.s64 	%rd9, %rd6, %rd7;
	ld.global.f32 	%f2, [%rd9];
	setp.gt.f32 	%p2, %f2, 0f00000000;
	selp.f32 	%f3, 0f3F800000, 0f00000000, %p2;
	mul.f32 	%f4, %f1, %f3;
	st.global.f32 	[%rd9], %f4;
$L__BB0_2:
	ret;

}
	// .globl	_Z14bufferBackpropIXadL_Z10primeCReLUfEEEvmPKfPf
.visible .entry _Z14bufferBackpropIXadL_Z10primeCReLUfEEEvmPKfPf(
	.param .u64 _Z14bufferBackpropIXadL_Z10primeCReLUfEEEvmPKfPf_param_0,
	.param .u64 .ptr .align 1 _Z14bufferBackpropIXadL_Z10primeCReLUfEEEvmPKfPf_param_1,
	.param .u64 .ptr .align 1 _Z14bufferBackpropIXadL_Z10primeCReLUfEEEvmPKfPf_param_2
)
{
	.reg .pred 	%p<4>;
	.reg .b32 	%r<5>;
	.reg .b32 	%f<6>;
	.reg .b64 	%rd<10>;

	ld.param.u64 	%rd4, [_Z14bufferBackpropIXadL_Z10primeCReLUfEEEvmPKfPf_param_0];
	ld.param.u64 	%rd2, [_Z14bufferBackpropIXadL_Z10primeCReLUfEEEvmPKfPf_param_1];
	ld.param.u64 	%rd3, [_Z14bufferBackpropIXadL_Z10primeCReLUfEEEvmPKfPf_param_2];
	mov.u32 	%r1, %ctaid.x;
	mov.u32 	%r2, %ntid.x;
	mov.u32 	%r3, %tid.x;
	mad.lo.s32 	%r4, %r1, %r2, %r3;
	cvt.u64.u32 	%rd1, %r4;
	setp.le.u64 	%p1, %rd4, %rd1;
	@%p1 bra 	$L__BB1_2;
	cvta.to.global.u64 	%rd5, %rd2;
	cvta.to.global.u64 	%rd6, %rd3;
	shl.b64 	%rd7, %rd1, 2;
	add.s64 	%rd8, %rd5, %rd7;
	ld.global.f32 	%f1, [%rd8];
	add.s64 	%rd9, %rd6, %rd7;
	ld.global.f32 	%f2, [%rd9];
	setp.gt.f32 	%p2, %f2, 0f00000000;
	setp.lt.f32 	%p3, %f2, 0f3F800000;
	selp.f32 	%f3, 0f3F800000, 0f00000000, %p3;
	selp.f32 	%f4, %f3, 0f00000000, %p2;
	mul.f32 	%f5, %f1, %f4;
	st.global.f32 	[%rd9], %f5;
$L__BB1_2:
	ret;

}
	// .globl	_Z14bufferBackpropIXadL_Z11primeSCReLUfEEEvmPKfPf
.visible .entry _Z14bufferBackpropIXadL_Z11primeSCReLUfEEEvmPKfPf(
	.param .u64 _Z14bufferBackpropIXadL_Z11primeSCReLUfEEEvmPKfPf_param_0,
	.param .u64 .ptr .align 1 _Z14bufferBackpropIXadL_Z11primeSCReLUfEEEvmPKfPf_param_1,
	.param .u64 .ptr .align 1 _Z14bufferBackpropIXadL_Z11primeSCReLUfEEEvmPKfPf_param_2
)
{
	.reg .pred 	%p<4>;
	.reg .b32 	%r<5>;
	.reg .b32 	%f<7>;
	.reg .b64 	%rd<10>;

	ld.param.u64 	%rd4, [_Z14bufferBackpropIXadL_Z11primeSCReLUfEEEvmPKfPf_param_0];
	ld.param.u64 	%rd2, [_Z14bufferBackpropIXadL_Z11primeSCReLUfEEEvmPKfPf_param_1];
	ld.param.u64 	%rd3, [_Z14bufferBackpropIXadL_Z11primeSCReLUfEEEvmPKfPf_param_2];
	mov.u32 	%r1, %ctaid.x;
	mov.u32 	%r2, %ntid.x;
	mov.u32 	%r3, %tid.x;
	mad.lo.s32 	%r4, %r1, %r2, %r3;
	cvt.u64.u32 	%rd1, %r4;
	setp.le.u64 	%p1, %rd4, %rd1;
	@%p1 bra 	$L__BB2_2;
	cvta.to.global.u64 	%rd5, %rd2;
	cvta.to.global.u64 	%rd6, %rd3;
	shl.b64 	%rd7, %rd1, 2;
	add.s64 	%rd8, %rd5, %rd7;
	ld.global.f32 	%f1, [%rd8];
	add.s64 	%rd9, %rd6, %rd7;
	ld.global.f32 	%f2, [%rd9];
	setp.gt.f32 	%p2, %f2, 0f00000000;
	setp.lt.f32 	%p3, %f2, 0f3F800000;
	add.f32 	%f3, %f2, %f2;
	selp.f32 	%f4, %f3, 0f00000000, %p3;
	selp.f32 	%f5, %f4, 0f00000000, %p2;
	mul.f32 	%f6, %f1, %f5;
	st.global.f32 	[%rd9], %f6;
$L__BB2_2:
	ret;

}
	// .globl	_Z14bufferBackpropIXadL_Z12primeSqrReLUfEEEvmPKfPf
.visible .entry _Z14bufferBackpropIXadL_Z12primeSqrReLUfEEEvmPKfPf(
	.param .u64 _Z14bufferBackpropIXadL_Z12primeSqrReLUfEEEvmPKfPf_param_0,
	.param .u64 .ptr .align 1 _Z14bufferBackpropIXadL_Z12primeSqrReLUfEEEvmPKfPf_param_1,
	.param .u64 .ptr .align 1 _Z14bufferBackpropIXadL_Z12primeSqrReLUfEEEvmPKfPf_param_2
)
{
	.reg .pred 	%p<3>;
	.reg .b32 	%r<5>;
	.reg .b32 	%f<6>;
	.reg .b64 	%rd<10>;

	ld.param.u64 	%rd4, [_Z14bufferBackpropIXadL_Z12primeSqrReLUfEEEvmPKfPf_param_0];
	ld.param.u64 	%rd2, [_Z14bufferBackpropIXadL_Z12primeSqrReLUfEEEvmPKfPf_param_1];
	ld.param.u64 	%rd3, [_Z14bufferBackpropIXadL_Z12primeSqrReLUfEEEvmPKfPf_param_2];
	mov.u32 	%r1, %ctaid.x;
	mov.u32 	%r2, %ntid.x;
	mov.u32 	%r3, %tid.x;
	mad.lo.s32 	%r4, %r1, %r2, %r3;
	cvt.u64.u32 	%rd1, %r4;
	setp.le.u64 	%p1, %rd4, %rd1;
	@%p1 bra 	$L__BB3_2;
	cvta.to.global.u64 	%rd5, %rd2;
	cvta.to.global.u64 	%rd6, %rd3;
	shl.b64 	%rd7, %rd1, 2;
	add.s64 	%rd8, %rd5, %rd7;
	ld.global.f32 	%f1, [%rd8];
	add.s64 	%rd9, %rd6, %rd7;
	ld.global.f32 	%f2, [%rd9];
	setp.gt.f32 	%p2, %f2, 0f00000000;
	add.f32 	%f3, %f2, %f2;
	selp.f32 	%f4, %f3, 0f00000000, %p2;
	mul.f32 	%f5, %f1, %f4;
	st.global.f32 	[%rd9], %f5;
$L__BB3_2:
	ret;

}


// ===== COMPILED SASS (sm_100) =====

	.target	sm_100

	.elftype	@"ET_EXEC"


//--------------------- .note.nv.tkinfo           --------------------------
	.section	.note.nv.tkinfo,"",@"SHT_NOTE"
	.sectionflags	@"SHF_NOTE_NV_TKINFO"
	.tkinfo
        /*0018*/ 	.word	0x00000002
        /*0030*/ 	.string	""
        /*0030*/ 	.string	"ptxas"
        /*0030*/ 	.string	"Cuda compilation tools, release 13.0, V13.0.88"
        /*0030*/ 	.string	"Build cuda_13.0.r13.0/compiler.36424714_0"
        /*0030*/ 	.string	"-arch sm_100 -m 64 "



//--------------------- .note.nv.cuinfo           --------------------------
	.section	.note.nv.cuinfo,"",@"SHT_NOTE"
	.sectionflags	@"SHF_NOTE_NV_CUINFO"
        /*0018*/ 	.short	0x0002
        /*001a*/ 	.short	0x0064
        /*001c*/ 	.short	0x0082
	.zero		2


//--------------------- .nv.info                  --------------------------
	.section	.nv.info,"",@"SHT_CUDA_INFO"
	.align	4


	//----- nvinfo : EIATTR_REGCOUNT
	.align		4
        /*0000*/ 	.byte	0x04, 0x2f
        /*0002*/ 	.short	(.L_1 - .L_0)
	.align		4
.L_0:
        /*0004*/ 	.word	index@(_Z14bufferBackpropIXadL_Z9primeReLUfEEEvmPKfPf)
        /*0008*/ 	.word	0x0000000a


	//----- nvinfo : EIATTR_FRAME_SIZE
	.align		4
.L_1:
        /*000c*/ 	.byte	0x04, 0x11
        /*000e*/ 	.short	(.L_3 - .L_2)
	.align		4
.L_2:
        /*0010*/ 	.word	index@(_Z14bufferBackpropIXadL_Z9primeReLUfEEEvmPKfPf)
        /*0014*/ 	.word	0x00000000


	//----- nvinfo : EIATTR_REGCOUNT
	.align		4
.L_3:
        /*0018*/ 	.byte	0x04, 0x2f
        /*001a*/ 	.short	(.L_5 - .L_4)
	.align		4
.L_4:
        /*001c*/ 	.word	index@(_Z14bufferBackpropIXadL_Z10primeCReLUfEEEvmPKfPf)
        /*0020*/ 	.word	0x0000000a


	//----- nvinfo : EIATTR_FRAME_SIZE
	.align		4
.L_5:
        /*0024*/ 	.byte	0x04, 0x11
        /*0026*/ 	.short	(.L_7 - .L_6)
	.align		4
.L_6:
        /*0028*/ 	.word	index@(_Z14bufferBackpropIXadL_Z10primeCReLUfEEEvmPKfPf)
        /*002c*/ 	.word	0x00000000


	//----- nvinfo : EIATTR_REGCOUNT
	.align		4
.L_7:
        /*0030*/ 	.byte	0x04, 0x2f
        /*0032*/ 	.short	(.L_9 - .L_8)
	.align		4
.L_8:
        /*0034*/ 	.word	index@(_Z14bufferBackpropIXadL_Z11primeSCReLUfEEEvmPKfPf)
        /*0038*/ 	.word	0x0000000a


	//----- nvinfo : EIATTR_FRAME_SIZE
	.align		4
.L_9:
        /*003c*/ 	.byte	0x04, 0x11
        /*003e*/ 	.short	(.L_11 - .L_10)
	.align		4
.L_10:
        /*0040*/ 	.word	index@(_Z14bufferBackpropIXadL_Z11primeSCReLUfEEEvmPKfPf)
        /*0044*/ 	.word	0x00000000


	//----- nvinfo : EIATTR_REGCOUNT
	.align		4
.L_11:
        /*0048*/ 	.byte	0x04, 0x2f
        /*004a*/ 	.short	(.L_13 - .L_12)
	.align		4
.L_12:
        /*004c*/ 	.word	index@(_Z14bufferBackpropIXadL_Z12primeSqrReLUfEEEvmPKfPf)
        /*0050*/ 	.word	0x0000000a


	//----- nvinfo : EIATTR_FRAME_SIZE
	.align		4
.L_13:
        /*0054*/ 	.byte	0x04, 0x11
        /*0056*/ 	.short	(.L_15 - .L_14)
	.align		4
.L_14:
        /*0058*/ 	.word	index@(_Z14bufferBackpropIXadL_Z12primeSqrReLUfEEEvmPKfPf)
        /*005c*/ 	.word	0x00000000


	//----- nvinfo : EIATTR_MIN_STACK_SIZE
	.align		4
.L_15:
        /*0060*/ 	.byte	0x04, 0x12
        /*0062*/ 	.short	(.L_17 - .L_16)
	.align		4
.L_16:
        /*0064*/ 	.word	index@(_Z14bufferBackpropIXadL_Z12primeSqrReLUfEEEvmPKfPf)
        /*0068*/ 	.word	0x00000000


	//----- nvinfo : EIATTR_MIN_STACK_SIZE
	.align		4
.L_17:
        /*006c*/ 	.byte	0x04, 0x12
        /*006e*/ 	.short	(.L_19 - .L_18)
	.align		4
.L_18:
        /*0070*/ 	.word	index@(_Z14bufferBackpropIXadL_Z11primeSCReLUfEEEvmPKfPf)
        /*0074*/ 	.word	0x00000000


	//----- nvinfo : EIATTR_MIN_STACK_SIZE
	.align		4
.L_19:
        /*0078*/ 	.byte	0x04, 0x12
        /*007a*/ 	.short	(.L_21 - .L_20)
	.align		4
.L_20:
        /*007c*/ 	.word	index@(_Z14bufferBackpropIXadL_Z10primeCReLUfEEEvmPKfPf)
        /*0080*/ 	.word	0x00000000


	//----- nvinfo : EIATTR_MIN_STACK_SIZE
	.align		4
.L_21:
        /*0084*/ 	.byte	0x04, 0x12
        /*0086*/ 	.short	(.L_23 - .L_22)
	.align		4
.L_22:
        /*0088*/ 	.word	index@(_Z14bufferBackpropIXadL_Z9primeReLUfEEEvmPKfPf)
        /*008c*/ 	.word	0x00000000
.L_23:


//--------------------- .nv.compat                --------------------------
	.section	.nv.compat,"",@"SHT_CUDA_COMPAT_INFO"
	.align	4
        /*0000*/ 	.byte	0x02, 0x09, 0x00, 0x00, 0x02, 0x02, 0x01, 0x00, 0x02, 0x05, 0x05, 0x00, 0x03, 0x07, 0x01, 0x01
        /*0010*/ 	.byte	0x02, 0x03, 0x00, 0x00, 0x02, 0x06, 0x01, 0x00, 0x04, 0x0b, 0x08, 0x00, 0x01, 0x00, 0x00, 0x00
        /*0020*/ 	.byte	0x00, 0x00, 0x00, 0x00


//--------------------- .nv.info._Z14bufferBackpropIXadL_Z12primeSqrReLUfEEEvmPKfPf --------------------------
	.section	.nv.info._Z14bufferBackpropIXadL_Z12primeSqrReLUfEEEvmPKfPf,"",@"SHT_CUDA_INFO"
	.sectionflags	@""
	.align	4


	//----- nvinfo : EIATTR_CUDA_API_VERSION
	.align		4
        /*0000*/ 	.byte	0x04, 0x37
        /*0002*/ 	.short	(.L_25 - .L_24)
.L_24:
        /*0004*/ 	.word	0x00000082


	//----- nvinfo : EIATTR_KPARAM_INFO
	.align		4
.L_25:
        /*0008*/ 	.byte	0x04, 0x17
        /*000a*/ 	.short	(.L_27 - .L_26)
.L_26:
        /*000c*/ 	.word	0x00000000
        /*0010*/ 	.short	0x0002
        /*0012*/ 	.short	0x0010
        /*0014*/ 	.byte	0x00, 0xf5, 0x21, 0x00


	//----- nvinfo : EIATTR_KPARAM_INFO
	.align		4
.L_27:
        /*0018*/ 	.byte	0x04, 0x17
        /*001a*/ 	.short	(.L_29 - .L_28)
.L_28:
        /*001c*/ 	.word	0x00000000
        /*0020*/ 	.short	0x0001
        /*0022*/ 	.short	0x0008
        /*0024*/ 	.byte	0x00, 0xf5, 0x21, 0x00


	//----- nvinfo : EIATTR_KPARAM_INFO
	.align		4
.L_29:
        /*0028*/ 	.byte	0x04, 0x17
        /*002a*/ 	.short	(.L_31 - .L_30)
.L_30:
        /*002c*/ 	.word	0x00000000
        /*0030*/ 	.short	0x0000
        /*0032*/ 	.short	0x0000
        /*0034*/ 	.byte	0x00, 0xf0, 0x21, 0x00


	//----- nvinfo : EIATTR_SPARSE_MMA_MASK
	.align		4
.L_31:
        /*0038*/ 	.byte	0x03, 0x50
        /*003a*/ 	.short	0x0000


	//----- nvinfo : EIATTR_MAXREG_COUNT
	.align		4
        /*003c*/ 	.byte	0x03, 0x1b
        /*003e*/ 	.short	0x00ff


	//----- nvinfo : EIATTR_MERCURY_ISA_VERSION
	.align		4
        /*0040*/ 	.byte	0x03, 0x5f
        /*0042*/ 	.short	0x0101


	//----- nvinfo : EIATTR_VRC_CTA_INIT_COUNT
	.align		4
        /*0044*/ 	.byte	0x02, 0x4a
	.zero		1
	.zero		1


	//----- nvinfo : EIATTR_EXIT_INSTR_OFFSETS
	.align		4
        /*0048*/ 	.byte	0x04, 0x1c
        /*004a*/ 	.short	(.L_33 - .L_32)


	//   ....[0]....
.L_32:
        /*004c*/ 	.word	0x00000080


	//   ....[1]....
        /*0050*/ 	.word	0x00000190


	//----- nvinfo : EIATTR_CBANK_PARAM_SIZE
	.align		4
.L_33:
        /*0054*/ 	.byte	0x03, 0x19
        /*0056*/ 	.short	0x0018


	//----- nvinfo : EIATTR_PARAM_CBANK
	.align		4
        /*0058*/ 	.byte	0x04, 0x0a
        /*005a*/ 	.short	(.L_35 - .L_34)
	.align		4
.L_34:
        /*005c*/ 	.word	index@(.nv.constant0._Z14bufferBackpropIXadL_Z12primeSqrReLUfEEEvmPKfPf)
        /*0060*/ 	.short	0x0380
        /*0062*/ 	.short	0x0018


	//----- nvinfo : EIATTR_SW_WAR
	.align		4
.L_35:
        /*0064*/ 	.byte	0x04, 0x36
        /*0066*/ 	.short	(.L_37 - .L_36)
.L_36:
        /*0068*/ 	.word	0x00000008
.L_37:


//--------------------- .nv.info._Z14bufferBackpropIXadL_Z11primeSCReLUfEEEvmPKfPf --------------------------
	.section	.nv.info._Z14bufferBackpropIXadL_Z11primeSCReLUfEEEvmPKfPf,"",@"SHT_CUDA_INFO"
	.sectionflags	@""
	.align	4


	//----- nvinfo : EIATTR_CUDA_API_VERSION
	.align		4
        /*0000*/ 	.byte	0x04, 0x37
        /*0002*/ 	.short	(.L_39 - .L_38)
.L_38:
        /*0004*/ 	.word	0x00000082


	//----- nvinfo : EIATTR_KPARAM_INFO
	.align		4
.L_39:
        /*0008*/ 	.byte	0x04, 0x17
        /*000a*/ 	.short	(.L_41 - .L_40)
.L_40:
        /*000c*/ 	.word	0x00000000
        /*0010*/ 	.short	0x0002
        /*0012*/ 	.short	0x0010
        /*0014*/ 	.byte	0x00, 0xf5, 0x21, 0x00


	//----- nvinfo : EIATTR_KPARAM_INFO
	.align		4
.L_41:
        /*0018*/ 	.byte	0x04, 0x17
        /*001a*/ 	.short	(.L_43 - .L_42)
.L_42:
        /*001c*/ 	.word	0x00000000
        /*0020*/ 	.short	0x0001
        /*0022*/ 	.short	0x0008
        /*0024*/ 	.byte	0x00, 0xf5, 0x21, 0x00


	//----- nvinfo : EIATTR_KPARAM_INFO
	.align		4
.L_43:
        /*0028*/ 	.byte	0x04, 0x17
        /*002a*/ 	.short	(.L_45 - .L_44)
.L_44:
        /*002c*/ 	.word	0x00000000
        /*0030*/ 	.short	0x0000
        /*0032*/ 	.short	0x0000
        /*0034*/ 	.byte	0x00, 0xf0, 0x21, 0x00


	//----- nvinfo : EIATTR_SPARSE_MMA_MASK
	.align		4
.L_45:
        /*0038*/ 	.byte	0x03, 0x50
        /*003a*/ 	.short	0x0000


	//----- nvinfo : EIATTR_MAXREG_COUNT
	.align		4
        /*003c*/ 	.byte	0x03, 0x1b
        /*003e*/ 	.short	0x00ff


	//----- nvinfo : EIATTR_MERCURY_ISA_VERSION
	.align		4
        /*0040*/ 	.byte	0x03, 0x5f
        /*0042*/ 	.short	0x0101


	//----- nvinfo : EIATTR_VRC_CTA_INIT_COUNT
	.align		4
        /*0044*/ 	.byte	0x02, 0x4a
	.zero		1
	.zero		1


	//----- nvinfo : EIATTR_EXIT_INSTR_OFFSETS
	.align		4
        /*0048*/ 	.byte	0x04, 0x1c
        /*004a*/ 	.short	(.L_47 - .L_46)


	//   ....[0]....
.L_46:
        /*004c*/ 	.word	0x00000080


	//   ....[1]....
        /*0050*/ 	.word	0x000001b0


	//----- nvinfo : EIATTR_CBANK_PARAM_SIZE
	.align		4
.L_47:
        /*0054*/ 	.byte	0x03, 0x19
        /*0056*/ 	.short	0x0018


	//----- nvinfo : EIATTR_PARAM_CBANK
	.align		4
        /*0058*/ 	.byte	0x04, 0x0a
        /*005a*/ 	.short	(.L_49 - .L_48)
	.align		4
.L_48:
        /*005c*/ 	.word	index@(.nv.constant0._Z14bufferBackpropIXadL_Z11primeSCReLUfEEEvmPKfPf)
        /*0060*/ 	.short	0x0380
        /*0062*/ 	.short	0x0018


	//----- nvinfo : EIATTR_SW_WAR
	.align		4
.L_49:
        /*0064*/ 	.byte	0x04, 0x36
        /*0066*/ 	.short	(.L_51 - .L_50)
.L_50:
        /*0068*/ 	.word	0x00000008
.L_51:


//--------------------- .nv.info._Z14bufferBackpropIXadL_Z10primeCReLUfEEEvmPKfPf --------------------------
	.section	.nv.info._Z14bufferBackpropIXadL_Z10primeCReLUfEEEvmPKfPf,"",@"SHT_CUDA_INFO"
	.sectionflags	@""
	.align	4


	//----- nvinfo : EIATTR_CUDA_API_VERSION
	.align		4
        /*0000*/ 	.byte	0x04, 0x37
        /*0002*/ 	.short	(.L_53 - .L_52)
.L_52:
        /*0004*/ 	.word	0x00000082


	//----- nvinfo : EIATTR_KPARAM_INFO
	.align		4
.L_53:
        /*0008*/ 	.byte	0x04, 0x17
        /*000a*/ 	.short	(.L_55 - .L_54)
.L_54:
        /*000c*/ 	.word	0x00000000
        /*0010*/ 	.short	0x0002
        /*0012*/ 	.short	0x0010
        /*0014*/ 	.byte	0x00, 0xf5, 0x21, 0x00


	//----- nvinfo : EIATTR_KPARAM_INFO
	.align		4
.L_55:
        /*0018*/ 	.byte	0x04, 0x17
        /*001a*/ 	.short	(.L_57 - .L_56)
.L_56:
        /*001c*/ 	.word	0x00000000
        /*0020*/ 	.short	0x0001
        /*0022*/ 	.short	0x0008
        /*0024*/ 	.byte	0x00, 0xf5, 0x21, 0x00


	//----- nvinfo : EIATTR_KPARAM_INFO
	.align		4
.L_57:
        /*0028*/ 	.byte	0x04, 0x17
        /*002a*/ 	.short	(.L_59 - .L_58)
.L_58:
        /*002c*/ 	.word	0x00000000
        /*0030*/ 	.short	0x0000
        /*0032*/ 	.short	0x0000
        /*0034*/ 	.byte	0x00, 0xf0, 0x21, 0x00


	//----- nvinfo : EIATTR_SPARSE_MMA_MASK
	.align		4
.L_59:
        /*0038*/ 	.byte	0x03, 0x50
        /*003a*/ 	.short	0x0000


	//----- nvinfo : EIATTR_MAXREG_COUNT
	.align		4
        /*003c*/ 	.byte	0x03, 0x1b
        /*003e*/ 	.short	0x00ff


	//----- nvinfo : EIATTR_MERCURY_ISA_VERSION
	.align		4
        /*0040*/ 	.byte	0x03, 0x5f
        /*0042*/ 	.short	0x0101


	//----- nvinfo : EIATTR_VRC_CTA_INIT_COUNT
	.align		4
        /*0044*/ 	.byte	0x02, 0x4a
	.zero		1
	.zero		1


	//----- nvinfo : EIATTR_EXIT_INSTR_OFFSETS
	.align		4
        /*0048*/ 	.byte	0x04, 0x1c
        /*004a*/ 	.short	(.L_61 - .L_60)


	//   ....[0]....
.L_60:
        /*004c*/ 	.word	0x00000080


	//   ....[1]....
        /*0050*/ 	.word	0x00000190


	//----- nvinfo : EIATTR_CBANK_PARAM_SIZE
	.align		4
.L_61:
        /*0054*/ 	.byte	0x03, 0x19
        /*0056*/ 	.short	0x0018


	//----- nvinfo : EIATTR_PARAM_CBANK
	.align		4
        /*0058*/ 	.byte	0x04, 0x0a
        /*005a*/ 	.short	(.L_63 - .L_62)
	.align		4
.L_62:
        /*005c*/ 	.word	index@(.nv.constant0._Z14bufferBackpropIXadL_Z10primeCReLUfEEEvmPKfPf)
        /*0060*/ 	.short	0x0380
        /*0062*/ 	.short	0x0018


	//----- nvinfo : EIATTR_SW_WAR
	.align		4
.L_63:
        /*0064*/ 	.byte	0x04, 0x36
        /*0066*/ 	.short	(.L_65 - .L_64)
.L_64:
        /*0068*/ 	.word	0x00000008
.L_65:


//--------------------- .nv.info._Z14bufferBackpropIXadL_Z9primeReLUfEEEvmPKfPf --------------------------
	.section	.nv.info._Z14bufferBackpropIXadL_Z9primeReLUfEEEvmPKfPf,"",@"SHT_CUDA_INFO"
	.sectionflags	@""
	.align	4


	//----- nvinfo : EIATTR_CUDA_API_VERSION
	.align		4
        /*0000*/ 	.byte	0x04, 0x37
        /*0002*/ 	.short	(.L_67 - .L_66)
.L_66:
        /*0004*/ 	.word	0x00000082


	//----- nvinfo : EIATTR_KPARAM_INFO
	.align		4
.L_67:
        /*0008*/ 	.byte	0x04, 0x17
        /*000a*/ 	.short	(.L_69 - .L_68)
.L_68:
        /*000c*/ 	.word	0x00000000
        /*0010*/ 	.short	0x0002
        /*0012*/ 	.short	0x0010
        /*0014*/ 	.byte	0x00, 0xf5, 0x21, 0x00


	//----- nvinfo : EIATTR_KPARAM_INFO
	.align		4
.L_69:
        /*0018*/ 	.byte	0x04, 0x17
        /*001a*/ 	.short	(.L_71 - .L_70)
.L_70:
        /*001c*/ 	.word	0x00000000
        /*0020*/ 	.short	0x0001
        /*0022*/ 	.short	0x0008
        /*0024*/ 	.byte	0x00, 0xf5, 0x21, 0x00


	//----- nvinfo : EIATTR_KPARAM_INFO
	.align		4
.L_71:
        /*0028*/ 	.byte	0x04, 0x17
        /*002a*/ 	.short	(.L_73 - .L_72)
.L_72:
        /*002c*/ 	.word	0x00000000
        /*0030*/ 	.short	0x0000
        /*0032*/ 	.short	0x0000
        /*0034*/ 	.byte	0x00, 0xf0, 0x21, 0x00


	//----- nvinfo : EIATTR_SPARSE_MMA_MASK
	.align		4
.L_73:
        /*0038*/ 	.byte	0x03, 0x50
        /*003a*/ 	.short	0x0000


	//----- nvinfo : EIATTR_MAXREG_COUNT
	.align		4
        /*003c*/ 	.byte	0x03, 0x1b
        /*003e*/ 	.short	0x00ff


	//----- nvinfo : EIATTR_MERCURY_ISA_VERSION
	.align		4
        /*0040*/ 	.byte	0x03, 0x5f
        /*0042*/ 	.short	0x0101


	//----- nvinfo : EIATTR_VRC_CTA_INIT_COUNT
	.align		4
        /*0044*/ 	.byte	0x02, 0x4a
	.zero		1
	.zero		1


	//----- nvinfo : EIATTR_EXIT_INSTR_OFFSETS
	.align		4
        /*0048*/ 	.byte	0x04, 0x1c
        /*004a*/ 	.short	(.L_75 - .L_74)


	//   ....[0]....
.L_74:
        /*004c*/ 	.word	0x00000080


	//   ....[1]....
        /*0050*/ 	.word	0x00000170


	//----- nvinfo : EIATTR_CBANK_PARAM_SIZE
	.align		4
.L_75:
        /*0054*/ 	.byte	0x03, 0x19
        /*0056*/ 	.short	0x0018


	//----- nvinfo : EIATTR_PARAM_CBANK
	.align		4
        /*0058*/ 	.byte	0x04, 0x0a
        /*005a*/ 	.short	(.L_77 - .L_76)
	.align		4
.L_76:
        /*005c*/ 	.word	index@(.nv.constant0._Z14bufferBackpropIXadL_Z9primeReLUfEEEvmPKfPf)
        /*0060*/ 	.short	0x0380
        /*0062*/ 	.short	0x0018


	//----- nvinfo : EIATTR_SW_WAR
	.align		4
.L_77:
        /*0064*/ 	.byte	0x04, 0x36
        /*0066*/ 	.short	(.L_79 - .L_78)
.L_78:
        /*0068*/ 	.word	0x00000008
.L_79:


//--------------------- .nv.callgraph             --------------------------
	.section	.nv.callgraph,"",@"SHT_CUDA_CALLGRAPH"
	.align	4
	.sectionentsize	8
	.align		4
        /*0000*/ 	.word	0x00000000
	.align		4
        /*0004*/ 	.word	0xffffffff
	.align		4
        /*0008*/ 	.word	0x00000000
	.align		4
        /*000c*/ 	.word	0xfffffffe
	.align		4
        /*0010*/ 	.word	0x00000000
	.align		4
        /*0014*/ 	.word	0xfffffffd
	.align		4
        /*0018*/ 	.word	0x00000000
	.align		4
        /*001c*/ 	.word	0xfffffffc


//--------------------- .text._Z14bufferBackpropIXadL_Z12primeSqrReLUfEEEvmPKfPf --------------------------
	.section	.text._Z14bufferBackpropIXadL_Z12primeSqrReLUfEEEvmPKfPf,"ax",@progbits
	.align	128
        .global         _Z14bufferBackpropIXadL_Z12primeSqrReLUfEEEvmPKfPf
        .type           _Z14bufferBackpropIXadL_Z12primeSqrReLUfEEEvmPKfPf,@function
        .size           _Z14bufferBackpropIXadL_Z12primeSqrReLUfEEEvmPKfPf,(.L_x_4 - _Z14bufferBackpropIXadL_Z12primeSqrReLUfEEEvmPKfPf)
        .other          _Z14bufferBackpropIXadL_Z12primeSqrReLUfEEEvmPKfPf,@"STO_CUDA_ENTRY STV_DEFAULT"
_Z14bufferBackpropIXadL_Z12primeSqrReLUfEEEvmPKfPf:
.text._Z14bufferBackpropIXadL_Z12primeSqrReLUfEEEvmPKfPf:
[----:B------:R-:W-:Y:S01]  /*0000*/  LDC R1, c[0x0][0x37c] ;  /* 0x0000df00ff017b82 */ /* 0x000fe20000000800 */
[----:B------:R-:W0:Y:S07]  /*0010*/  S2R R3, SR_TID.X ;  /* 0x0000000000037919 */ /* 0x000e2e0000002100 */
[----:B------:R-:W0:Y:S01]  /*0020*/  S2UR UR4, SR_CTAID.X ;  /* 0x00000000000479c3 */ /* 0x000e220000002500 */
[----:B------:R-:W1:Y:S07]  /*0030*/  LDCU.64 UR6, c[0x0][0x380] ;  /* 0x00007000ff0677ac */ /* 0x000e6e0008000a00 */
[----:B------:R-:W0:Y:S02]  /*0040*/  LDC R0, c[0x0][0x360] ;  /* 0x0000d800ff007b82 */ /* 0x000e240000000800 */
[----:B0-----:R-:W-:-:S05]  /*0050*/  IMAD R0, R0, UR4, R3 ;  /* 0x0000000400007c24 */ /* 0x001fca000f8e0203 */
[----:B-1----:R-:W-:-:S04]  /*0060*/  ISETP.GE.U32.AND P0, PT, R0, UR6, PT ;  /* 0x0000000600007c0c */ /* 0x002fc8000bf06070 */
[----:B------:R-:W-:-:S13]  /*0070*/  ISETP.GE.U32.AND.EX P0, PT, RZ, UR7, PT, P0 ;  /* 0x00000007ff007c0c */ /* 0x000fda000bf06100 */
[----:B------:R-:W-:Y:S05]  /*0080*/  @P0 EXIT ;  /* 0x000000000000094d */ /* 0x000fea0003800000 */
[----:B------:R-:W0:Y:S01]  /*0090*/  LDCU.64 UR8, c[0x0][0x390] ;  /* 0x00007200ff0877ac */ /* 0x000e220008000a00 */
[----:B------:R-:W-:Y:S01]  /*00a0*/  IMAD.SHL.U32 R4, R0, 0x4, RZ ;  /* 0x0000000400047824 */ /* 0x000fe200078e00ff */
[----:B------:R-:W-:Y:S01]  /*00b0*/  SHF.R.U32.HI R0, RZ, 0x1e, R0 ;  /* 0x0000001eff007819 */ /* 0x000fe20000011600 */
[----:B------:R-:W1:Y:S01]  /*00c0*/  LDCU.64 UR4, c[0x0][0x358] ;  /* 0x00006b00ff0477ac */ /* 0x000e620008000a00 */
[----:B------:R-:W2:Y:S02]  /*00d0*/  LDCU.64 UR6, c[0x0][0x388] ;  /* 0x00007100ff0677ac */ /* 0x000ea40008000a00 */
[----:B0-----:R-:W-:-:S04]  /*00e0*/  IADD3 R2, P0, PT, R4, UR8, RZ ;  /* 0x0000000804027c10 */ /* 0x001fc8000ff1e0ff */
[----:B------:R-:W-:Y:S02]  /*00f0*/  IADD3.X R3, PT, PT, R0, UR9, RZ, P0, !PT ;  /* 0x0000000900037c10 */ /* 0x000fe400087fe4ff */
[----:B--2---:R-:W-:-:S03]  /*0100*/  IADD3 R4, P0, PT, R4, UR6, RZ ;  /* 0x0000000604047c10 */ /* 0x004fc6000ff1e0ff */
[----:B-1----:R-:W2:Y:S01]  /*0110*/  LDG.E R6, desc[UR4][R2.64] ;  /* 0x0000000402067981 */ /* 0x002ea2000c1e1900 */
[----:B------:R-:W-:-:S05]  /*0120*/  IADD3.X R5, PT, PT, R0, UR7, RZ, P0, !PT ;  /* 0x0000000700057c10 */ /* 0x000fca00087fe4ff */
[----:B------:R-:W3:Y:S01]  /*0130*/  LDG.E R4, desc[UR4][R4.64] ;  /* 0x0000000404047981 */ /* 0x000ee2000c1e1900 */
[C---:B--2---:R-:W-:Y:S01]  /*0140*/  FADD R0, R6.reuse, R6 ;  /* 0x0000000606007221 */ /* 0x044fe20000000000 */
[----:B------:R-:W-:-:S04]  /*0150*/  FSETP.GT.AND P0, PT, R6, RZ, PT ;  /* 0x000000ff0600720b */ /* 0x000fc80003f04000 */
[----:B------:R-:W-:-:S05]  /*0160*/  FSEL R7, R0, RZ, P0 ;  /* 0x000000ff00077208 */ /* 0x000fca0000000000 */
[----:B---3--:R-:W-:-:S05]  /*0170*/  FMUL R7, R4, R7 ;  /* 0x0000000704077220 */ /* 0x008fca0000400000 */
[----:B------:R-:W-:Y:S01]  /*0180*/  STG.E desc[UR4][R2.64], R7 ;  /* 0x0000000702007986 */ /* 0x000fe2000c101904 */
[----:B------:R-:W-:Y:S05]  /*0190*/  EXIT ;  /* 0x000000000000794d */ /* 0x000fea0003800000 */
.L_x_0:
[----:B------:R-:W-:-:S00]  /*01a0*/  BRA `(.L_x_0) ;  /* 0xfffffffc00fc7947 */ /* 0x000fc0000383ffff */
[----:B------:R-:W-:-:S00]  /*01b0*/  NOP ;  /* 0x0000000000007918 */ /* 0x000fc00000000000 */
        /* <DEDUP_REMOVED lines=12> */
.L_x_4:


//--------------------- .text._Z14bufferBackpropIXadL_Z11primeSCReLUfEEEvmPKfPf --------------------------
	.section	.text._Z14bufferBackpropIXadL_Z11primeSCReLUfEEEvmPKfPf,"ax",@progbits
	.align	128
        .global         _Z14bufferBackpropIXadL_Z11primeSCReLUfEEEvmPKfPf
        .type           _Z14bufferBackpropIXadL_Z11primeSCReLUfEEEvmPKfPf,@function
        .size           _Z14bufferBackpropIXadL_Z11primeSCReLUfEEEvmPKfPf,(.L_x_5 - _Z14bufferBackpropIXadL_Z11primeSCReLUfEEEvmPKfPf)
        .other          _Z14bufferBackpropIXadL_Z11primeSCReLUfEEEvmPKfPf,@"STO_CUDA_ENTRY STV_DEFAULT"
_Z14bufferBackpropIXadL_Z11primeSCReLUfEEEvmPKfPf:
.text._Z14bufferBackpropIXadL_Z11primeSCReLUfEEEvmPKfPf:
        /* <DEDUP_REMOVED lines=15> */
[----:B------:R-:W-:-:S05]  /*00f0*/  IADD3.X R3, PT, PT, R0, UR9, RZ, P0, !PT ;  /* 0x0000000900037c10 */ /* 0x000fca00087fe4ff */
[----:B-1----:R-:W3:Y:S01]  /*0100*/  LDG.E R6, desc[UR4][R2.64] ;  /* 0x0000000402067981 */ /* 0x002ee2000c1e1900 */
[----:B--2---:R-:W-:-:S04]  /*0110*/  IADD3 R4, P0, PT, R4, UR6, RZ ;  /* 0x0000000604047c10 */ /* 0x004fc8000ff1e0ff */
[----:B------:R-:W-:-:S05]  /*0120*/  IADD3.X R5, PT, PT, R0, UR7, RZ, P0, !PT ;  /* 0x0000000700057c10 */ /* 0x000fca00087fe4ff */
[----:B------:R-:W2:Y:S01]  /*0130*/  LDG.E R4, desc[UR4][R4.64] ;  /* 0x0000000404047981 */ /* 0x000ea2000c1e1900 */
[C---:B---3--:R-:W-:Y:S01]  /*0140*/  FADD R0, R6.reuse, R6 ;  /* 0x0000000606007221 */ /* 0x048fe20000000000 */
[C---:B------:R-:W-:Y:S02]  /*0150*/  FSETP.GEU.AND P1, PT, R6.reuse, 1, PT ;  /* 0x3f8000000600780b */ /* 0x040fe40003f2e000 */
[----:B------:R-:W-:Y:S02]  /*0160*/  FSETP.GT.AND P0, PT, R6, RZ, PT ;  /* 0x000000ff0600720b */ /* 0x000fe40003f04000 */
[----:B------:R-:W-:-:S04]  /*0170*/  FSEL R0, R0, RZ, !P1 ;  /* 0x000000ff00007208 */ /* 0x000fc80004800000 */
[----:B------:R-:W-:-:S05]  /*0180*/  FSEL R7, R0, RZ, P0 ;  /* 0x000000ff00077208 */ /* 0x000fca0000000000 */
[----:B--2---:R-:W-:-:S05]  /*0190*/  FMUL R7, R4, R7 ;  /* 0x0000000704077220 */ /* 0x004fca0000400000 */
[----:B------:R-:W-:Y:S01]  /*01a0*/  STG.E desc[UR4][R2.64], R7 ;  /* 0x0000000702007986 */ /* 0x000fe2000c101904 */
[----:B------:R-:W-:Y:S05]  /*01b0*/  EXIT ;  /* 0x000000000000794d */ /* 0x000fea0003800000 */
.L_x_1:
        /* <DEDUP_REMOVED lines=12> */
.L_x_5:


//--------------------- .text._Z14bufferBackpropIXadL_Z10primeCReLUfEEEvmPKfPf --------------------------
	.section	.text._Z14bufferBackpropIXadL_Z10primeCReLUfEEEvmPKfPf,"ax",@progbits
	.align	128
        .global         _Z14bufferBackpropIXadL_Z10primeCReLUfEEEvmPKfPf
        .type           _Z14bufferBackpropIXadL_Z10primeCReLUfEEEvmPKfPf,@function
        .size           _Z14bufferBackpropIXadL_Z10primeCReLUfEEEvmPKfPf,(.L_x_6 - _Z14bufferBackpropIXadL_Z10primeCReLUfEEEvmPKfPf)
        .other          _Z14bufferBackpropIXadL_Z10primeCReLUfEEEvmPKfPf,@"STO_CUDA_ENTRY STV_DEFAULT"
_Z14bufferBackpropIXadL_Z10primeCReLUfEEEvmPKfPf:
.text._Z14bufferBackpropIXadL_Z10primeCReLUfEEEvmPKfPf:
        /* <DEDUP_REMOVED lines=20> */
[C---:B--2---:R-:W-:Y:S02]  /*0140*/  FSETP.GT.AND P0, PT, R0.reuse, RZ, PT ;  /* 0x000000ff0000720b */ /* 0x044fe40003f04000 */
[----:B------:R-:W-:-:S04]  /*0150*/  FSET.BF.LT.AND R0, R0, 1, PT ;  /* 0x3f8000000000780a */ /* 0x000fc80003801000 */
[----:B------:R-:W-:-:S05]  /*0160*/  FSEL R7, R0, RZ, P0 ;  /* 0x000000ff00077208 */ /* 0x000fca0000000000 */
[----:B---3--:R-:W-:-:S05]  /*0170*/  FMUL R7, R4, R7 ;  /* 0x0000000704077220 */ /* 0x008fca0000400000 */
[----:B------:R-:W-:Y:S01]  /*0180*/  STG.E desc[UR4][R2.64], R7 ;  /* 0x0000000702007986 */ /* 0x000fe2000c101904 */
[----:B------:R-:W-:Y:S05]  /*0190*/  EXIT ;  /* 0x000000000000794d */ /* 0x000fea0003800000 */
.L_x_2:
        /* <DEDUP_REMOVED lines=14> */
.L_x_6:


//--------------------- .text._Z14bufferBackpropIXadL_Z9primeReLUfEEEvmPKfPf --------------------------
	.section	.text._Z14bufferBackpropIXadL_Z9primeReLUfEEEvmPKfPf,"ax",@progbits
	.align	128
        .global         _Z14bufferBackpropIXadL_Z9primeReLUfEEEvmPKfPf
        .type           _Z14bufferBackpropIXadL_Z9primeReLUfEEEvmPKfPf,@function
        .size           _Z14bufferBackpropIXadL_Z9primeReLUfEEEvmPKfPf,(.L_x_7 - _Z14bufferBackpropIXadL_Z9primeReLUfEEEvmPKfPf)
        .other          _Z14bufferBackpropIXadL_Z9primeReLUfEEEvmPKfPf,@"STO_CUDA_ENTRY STV_DEFAULT"
_Z14bufferBackpropIXadL_Z9primeReLUfEEEvmPKfPf:
.text._Z14bufferBackpropIXadL_Z9primeReLUfEEEvmPKfPf:
        /* <DEDUP_REMOVED lines=14> */
[C---:B0-----:R-:W-:Y:S02]  /*00e0*/  IADD3 R2, P1, PT, R4.reuse, UR8, RZ ;  /* 0x0000000804027c10 */ /* 0x041fe4000ff3e0ff */
[----:B-1----:R-:W-:Y:S02]  /*00f0*/  IADD3 R4, P0, PT, R4, UR6, RZ ;  /* 0x0000000604047c10 */ /* 0x002fe4000ff1e0ff */
[----:B------:R-:W-:-:S02]  /*0100*/  IADD3.X R3, PT, PT, R0, UR9, RZ, P1, !PT ;  /* 0x0000000900037c10 */ /* 0x000fc40008ffe4ff */
[----:B------:R-:W-:-:S03]  /*0110*/  IADD3.X R5, PT, PT, R0, UR7, RZ, P0, !PT ;  /* 0x0000000700057c10 */ /* 0x000fc600087fe4ff */
[----:B--2---:R-:W2:Y:S04]  /*0120*/  LDG.E R0, desc[UR4][R2.64] ;  /* 0x0000000402007981 */ /* 0x004ea8000c1e1900 */
[----:B------:R-:W3:Y:S01]  /*0130*/  LDG.E R4, desc[UR4][R4.64] ;  /* 0x0000000404047981 */ /* 0x000ee2000c1e1900 */
[----:B--2---:R-:W-:-:S05]  /*0140*/  FSET.BF.GT.AND R7, R0, RZ, PT ;  /* 0x000000ff0007720a */ /* 0x004fca0003804000 */
[----:B---3--:R-:W-:-:S05]  /*0150*/  FMUL R7, R4, R7 ;  /* 0x0000000704077220 */ /* 0x008fca0000400000 */
[----:B------:R-:W-:Y:S01]  /*0160*/  STG.E desc[UR4][R2.64], R7 ;  /* 0x0000000702007986 */ /* 0x000fe2000c101904 */
[----:B------:R-:W-:Y:S05]  /*0170*/  EXIT ;  /* 0x000000000000794d */ /* 0x000fea0003800000 */
.L_x_3:
        /* <DEDUP_REMOVED lines=16> */
.L_x_7:


//--------------------- .nv.shared.reserved.0     --------------------------
	.section	.nv.shared.reserved.0,"aw",@nobits
	.weak		__nv_reservedSMEM_offset_0_alias
	.size		__nv_reservedSMEM_offset_0_alias, 0, 64
	.other		__nv_reservedSMEM_offset_0_alias,@"STO_CUDA_RESERVED_SHARED STV_DEFAULT"
__nv_reservedSMEM_offset_0_alias:
	.zero		0
	.zero		64


//--------------------- .nv.constant0._Z14bufferBackpropIXadL_Z12primeSqrReLUfEEEvmPKfPf --------------------------
	.section	.nv.constant0._Z14bufferBackpropIXadL_Z12primeSqrReLUfEEEvmPKfPf,"a",@progbits
	.sectionflags	@""
	.align	4
.nv.constant0._Z14bufferBackpropIXadL_Z12primeSqrReLUfEEEvmPKfPf:
	.zero		920


//--------------------- .nv.constant0._Z14bufferBackpropIXadL_Z11primeSCReLUfEEEvmPKfPf --------------------------
	.section	.nv.constant0._Z14bufferBackpropIXadL_Z11primeSCReLUfEEEvmPKfPf,"a",@progbits
	.sectionflags	@""
	.align	4
.nv.constant0._Z14bufferBackpropIXadL_Z11primeSCReLUfEEEvmPKfPf:
	.zero		920


//--------------------- .nv.constant0._Z14bufferBackpropIXadL_Z10primeCReLUfEEEvmPKfPf --------------------------
	.section	.nv.constant0._Z14bufferBackpropIXadL_Z10primeCReLUfEEEvmPKfPf,"a",@progbits
	.sectionflags	@""
	.align	4
.nv.constant0._Z14bufferBackpropIXadL_Z10primeCReLUfEEEvmPKfPf:
	.zero		920


//--------------------- .nv.constant0._Z14bufferBackpropIXadL_Z9primeReLUfEEEvmPKfPf --------------------------
	.section	.nv.constant0._Z14bufferBackpropIXadL_Z9primeReLUfEEEvmPKfPf,"a",@progbits
	.sectionflags	@""
	.align	4
.nv.constant0._Z14bufferBackpropIXadL_Z9primeReLUfEEEvmPKfPf:
	.zero		920


//--------------------- SYMBOLS --------------------------

	.type		.nv.reservedSmem.offset0,@object
	.size		.nv.reservedSmem.offset0,0x4
